//
// Generated by NVIDIA NVVM Compiler
//
// Compiler Build ID: CL-36424714
// Cuda compilation tools, release 13.0, V13.0.88
// Based on NVVM 20.0.0
//

.version 9.0
.target sm_100
.address_size 64

	// .globl	_Z13matAdd_kernelPfS_S_ii

.visible .entry _Z13matAdd_kernelPfS_S_ii(
	.param .u64 .ptr .align 1 _Z13matAdd_kernelPfS_S_ii_param_0,
	.param .u64 .ptr .align 1 _Z13matAdd_kernelPfS_S_ii_param_1,
	.param .u64 .ptr .align 1 _Z13matAdd_kernelPfS_S_ii_param_2,
	.param .u32 _Z13matAdd_kernelPfS_S_ii_param_3,
	.param .u32 _Z13matAdd_kernelPfS_S_ii_param_4
)
{
	.reg .pred 	%p<4>;
	.reg .b32 	%r<12>;
	.reg .b32 	%f<4>;
	.reg .b64 	%rd<11>;

	ld.param.u64 	%rd1, [_Z13matAdd_kernelPfS_S_ii_param_0];
	ld.param.u64 	%rd2, [_Z13matAdd_kernelPfS_S_ii_param_1];
	ld.param.u64 	%rd3, [_Z13matAdd_kernelPfS_S_ii_param_2];
	ld.param.u32 	%r4, [_Z13matAdd_kernelPfS_S_ii_param_3];
	ld.param.u32 	%r3, [_Z13matAdd_kernelPfS_S_ii_param_4];
	mov.u32 	%r5, %ctaid.y;
	mov.u32 	%r6, %ntid.y;
	mov.u32 	%r7, %tid.y;
	mad.lo.s32 	%r1, %r5, %r6, %r7;
	mov.u32 	%r8, %ctaid.x;
	mov.u32 	%r9, %ntid.x;
	mov.u32 	%r10, %tid.x;
	mad.lo.s32 	%r2, %r8, %r9, %r10;
	setp.ge.s32 	%p1, %r1, %r4;
	setp.ge.s32 	%p2, %r2, %r3;
	or.pred  	%p3, %p1, %p2;
	@%p3 bra 	$L__BB0_2;
	cvta.to.global.u64 	%rd4, %rd1;
	cvta.to.global.u64 	%rd5, %rd2;
	cvta.to.global.u64 	%rd6, %rd3;
	mad.lo.s32 	%r11, %r3, %r1, %r2;
	mul.wide.s32 	%rd7, %r11, 4;
	add.s64 	%rd8, %rd4, %rd7;
	ld.global.f32 	%f1, [%rd8];
	add.s64 	%rd9, %rd5, %rd7;
	ld.global.f32 	%f2, [%rd9];
	add.f32 	%f3, %f1, %f2;
	add.s64 	%rd10, %rd6, %rd7;
	st.global.f32 	[%rd10], %f3;
$L__BB0_2:
	ret;

}


// ===== COMPILED SASS (sm_100) =====

	.target	sm_100

	.elftype	@"ET_EXEC"


//--------------------- .note.nv.tkinfo           --------------------------
	.section	.note.nv.tkinfo,"",@"SHT_NOTE"
	.sectionflags	@"SHF_NOTE_NV_TKINFO"
	.tkinfo
        /*0018*/ 	.word	0x00000002
        /*0030*/ 	.string	""
        /*0030*/ 	.string	"ptxas"
        /*0030*/ 	.string	"Cuda compilation tools, release 13.0, V13.0.88"
        /*0030*/ 	.string	"Build cuda_13.0.r13.0/compiler.36424714_0"
        /*0030*/ 	.string	"-arch sm_100 -m 64 "



//--------------------- .note.nv.cuinfo           --------------------------
	.section	.note.nv.cuinfo,"",@"SHT_NOTE"
	.sectionflags	@"SHF_NOTE_NV_CUINFO"
        /*0018*/ 	.short	0x0002
        /*001a*/ 	.short	0x0064
        /*001c*/ 	.short	0x0082
	.zero		2


//--------------------- .nv.info                  --------------------------
	.section	.nv.info,"",@"SHT_CUDA_INFO"
	.align	4


	//----- nvinfo : EIATTR_REGCOUNT
	.align		4
        /*0000*/ 	.byte	0x04, 0x2f
        /*0002*/ 	.short	(.L_1 - .L_0)
	.align		4
.L_0:
        /*0004*/ 	.word	index@(_Z13matAdd_kernelPfS_S_ii)
        /*0008*/ 	.word	0x0000000c


	//----- nvinfo : EIATTR_FRAME_SIZE
	.align		4
.L_1:
        /*000c*/ 	.byte	0x04, 0x11
        /*000e*/ 	.short	(.L_3 - .L_2)
	.align		4
.L_2:
        /*0010*/ 	.word	index@(_Z13matAdd_kernelPfS_S_ii)
        /*0014*/ 	.word	0x00000000


	//----- nvinfo : EIATTR_MIN_STACK_SIZE
	.align		4
.L_3:
        /*0018*/ 	.byte	0x04, 0x12
        /*001a*/ 	.short	(.L_5 - .L_4)
	.align		4
.L_4:
        /*001c*/ 	.word	index@(_Z13matAdd_kernelPfS_S_ii)
        /*0020*/ 	.word	0x00000000
.L_5:


//--------------------- .nv.compat                --------------------------
	.section	.nv.compat,"",@"SHT_CUDA_COMPAT_INFO"
	.align	4
        /*0000*/ 	.byte	0x02, 0x09, 0x00, 0x00, 0x02, 0x02, 0x01, 0x00, 0x02, 0x05, 0x05, 0x00, 0x03, 0x07, 0x01, 0x01
        /*0010*/ 	.byte	0x02, 0x03, 0x00, 0x00, 0x02, 0x06, 0x01, 0x00, 0x04, 0x0b, 0x08, 0x00, 0x09, 0x00, 0x00, 0x00
        /*0020*/ 	.byte	0x00, 0x00, 0x00, 0x00


//--------------------- .nv.info._Z13matAdd_kernelPfS_S_ii --------------------------
	.section	.nv.info._Z13matAdd_kernelPfS_S_ii,"",@"SHT_CUDA_INFO"
	.sectionflags	@""
	.align	4


	//----- nvinfo : EIATTR_CUDA_API_VERSION
	.align		4
        /*0000*/ 	.byte	0x04, 0x37
        /*0002*/ 	.short	(.L_7 - .L_6)
.L_6:
        /*0004*/ 	.word	0x00000082


	//----- nvinfo : EIATTR_KPARAM_INFO
	.align		4
.L_7:
        /*0008*/ 	.byte	0x04, 0x17
        /*000a*/ 	.short	(.L_9 - .L_8)
.L_8:
        /*000c*/ 	.word	0x00000000
        /*0010*/ 	.short	0x0004
        /*0012*/ 	.short	0x001c
        /*0014*/ 	.byte	0x00, 0xf0, 0x11, 0x00


	//----- nvinfo : EIATTR_KPARAM_INFO
	.align		4
.L_9:
        /*0018*/ 	.byte	0x04, 0x17
        /*001a*/ 	.short	(.L_11 - .L_10)
.L_10:
        /*001c*/ 	.word	0x00000000
        /*0020*/ 	.short	0x0003
        /*0022*/ 	.short	0x0018
        /*0024*/ 	.byte	0x00, 0xf0, 0x11, 0x00


	//----- nvinfo : EIATTR_KPARAM_INFO
	.align		4
.L_11:
        /*0028*/ 	.byte	0x04, 0x17
        /*002a*/ 	.short	(.L_13 - .L_12)
.L_12:
        /*002c*/ 	.word	0x00000000
        /*0030*/ 	.short	0x0002
        /*0032*/ 	.short	0x0010
        /*0034*/ 	.byte	0x00, 0xf5, 0x21, 0x00


	//----- nvinfo : EIATTR_KPARAM_INFO
	.align		4
.L_13:
        /*0038*/ 	.byte	0x04, 0x17
        /*003a*/ 	.short	(.L_15 - .L_14)
.L_14:
        /*003c*/ 	.word	0x00000000
        /*0040*/ 	.short	0x0001
        /*0042*/ 	.short	0x0008
        /*0044*/ 	.byte	0x00, 0xf5, 0x21, 0x00


	//----- nvinfo : EIATTR_KPARAM_INFO
	.align		4
.L_15:
        /*0048*/ 	.byte	0x04, 0x17
        /*004a*/ 	.short	(.L_17 - .L_16)
.L_16:
        /*004c*/ 	.word	0x00000000
        /*0050*/ 	.short	0x0000
        /*0052*/ 	.short	0x0000
        /*0054*/ 	.byte	0x00, 0xf5, 0x21, 0x00


	//----- nvinfo : EIATTR_SPARSE_MMA_MASK
	.align		4
.L_17:
        /*0058*/ 	.byte	0x03, 0x50
        /*005a*/ 	.short	0x0000


	//----- nvinfo : EIATTR_MAXREG_COUNT
	.align		4
        /*005c*/ 	.byte	0x03, 0x1b
        /*005e*/ 	.short	0x00ff


	//----- nvinfo : EIATTR_MERCURY_ISA_VERSION
	.align		4
        /*0060*/ 	.byte	0x03, 0x5f
        /*0062*/ 	.short	0x0101


	//----- nvinfo : EIATTR_VRC_CTA_INIT_COUNT
	.align		4
        /*0064*/ 	.byte	0x02, 0x4a
	.zero		1
	.zero		1


	//----- nvinfo : EIATTR_EXIT_INSTR_OFFSETS
	.align		4
        /*0068*/ 	.byte	0x04, 0x1c
        /*006a*/ 	.short	(.L_19 - .L_18)


	//   ....[0]....
.L_18:
        /*006c*/ 	.word	0x000000c0


	//   ....[1]....
        /*0070*/ 	.word	0x00000190


	//----- nvinfo : EIATTR_CBANK_PARAM_SIZE
	.align		4
.L_19:
        /*0074*/ 	.byte	0x03, 0x19
        /*0076*/ 	.short	0x0020


	//----- nvinfo : EIATTR_PARAM_CBANK
	.align		4
        /*0078*/ 	.byte	0x04, 0x0a
        /*007a*/ 	.short	(.L_21 - .L_20)
	.align		4
.L_20:
        /*007c*/ 	.word	index@(.nv.constant0._Z13matAdd_kernelPfS_S_ii)
        /*0080*/ 	.short	0x0380
        /*0082*/ 	.short	0x0020


	//----- nvinfo : EIATTR_SW_WAR
	.align		4
.L_21:
        /*0084*/ 	.byte	0x04, 0x36
        /*0086*/ 	.short	(.L_23 - .L_22)
.L_22:
        /*0088*/ 	.word	0x00000008
.L_23:


//--------------------- .nv.callgraph             --------------------------
	.section	.nv.callgraph,"",@"SHT_CUDA_CALLGRAPH"
	.align	4
	.sectionentsize	8
	.align		4
        /*0000*/ 	.word	0x00000000
	.align		4
        /*0004*/ 	.word	0xffffffff
	.align		4
        /*0008*/ 	.word	0x00000000
	.align		4
        /*000c*/ 	.word	0xfffffffe
	.align		4
        /*0010*/ 	.word	0x00000000
	.align		4
        /*0014*/ 	.word	0xfffffffd
	.align		4
        /*0018*/ 	.word	0x00000000
	.align		4
        /*001c*/ 	.word	0xfffffffc


//--------------------- .text._Z13matAdd_kernelPfS_S_ii --------------------------
	.section	.text._Z13matAdd_kernelPfS_S_ii,"ax",@progbits
	.align	128
        .global         _Z13matAdd_kernelPfS_S_ii
        .type           _Z13matAdd_kernelPfS_S_ii,@function
        .size           _Z13matAdd_kernelPfS_S_ii,(.L_x_1 - _Z13matAdd_kernelPfS_S_ii)
        .other          _Z13matAdd_kernelPfS_S_ii,@"STO_CUDA_ENTRY STV_DEFAULT"
_Z13matAdd_kernelPfS_S_ii:
.text._Z13matAdd_kernelPfS_S_ii:
[----:B------:R-:W-:Y:S01]  /*0000*/  LDC R1, c[0x0][0x37c] ;  /* 0x0000df00ff017b82 */ /* 0x000fe20000000800 */
[----:B------:R-:W0:Y:S07]  /*0010*/  S2R R2, SR_TID.X ;  /* 0x0000000000027919 */ /* 0x000e2e0000002100 */
[----:B------:R-:W1:Y:S01]  /*0020*/  LDC R0, c[0x0][0x364] ;  /* 0x0000d900ff007b82 */ /* 0x000e620000000800 */
[----:B------:R-:W2:Y:S01]  /*0030*/  LDCU.64 UR6, c[0x0][0x398] ;  /* 0x00007300ff0677ac */ /* 0x000ea20008000a00 */
[----:B------:R-:W1:Y:S06]  /*0040*/  S2R R3, SR_TID.Y ;  /* 0x0000000000037919 */ /* 0x000e6c0000002200 */
[----:B------:R-:W0:Y:S08]  /*0050*/  S2UR UR5, SR_CTAID.X ;  /* 0x00000000000579c3 */ /* 0x000e300000002500 */
[----:B------:R-:W0:Y:S08]  /*0060*/  LDC R7, c[0x0][0x360] ;  /* 0x0000d800ff077b82 */ /* 0x000e300000000800 */
[----:B------:R-:W1:Y:S01]  /*0070*/  S2UR UR4, SR_CTAID.Y ;  /* 0x00000000000479c3 */ /* 0x000e620000002600 */
[----:B0-----:R-:W-:-:S05]  /*0080*/  IMAD R7, R7, UR5, R2 ;  /* 0x0000000507077c24 */ /* 0x001fca000f8e0202 */
[----:B--2---:R-:W-:Y:S01]  /*0090*/  ISETP.GE.AND P0, PT, R7, UR7, PT ;  /* 0x0000000707007c0c */ /* 0x004fe2000bf06270 */
[----:B-1----:R-:W-:-:S05]  /*00a0*/  IMAD R0, R0, UR4, R3 ;  /* 0x0000000400007c24 */ /* 0x002fca000f8e0203 */
[----:B------:R-:W-:-:S13]  /*00b0*/  ISETP.GE.OR P0, PT, R0, UR6, P0 ;  /* 0x0000000600007c0c */ /* 0x000fda0008706670 */
[----:B------:R-:W-:Y:S05]  /*00c0*/  @P0 EXIT ;  /* 0x000000000000094d */ /* 0x000fea0003800000 */
[----:B------:R-:W0:Y:S01]  /*00d0*/  LDC.64 R2, c[0x0][0x380] ;  /* 0x0000e000ff027b82 */ /* 0x000e220000000a00 */
[----:B------:R-:W1:Y:S01]  /*00e0*/  LDCU.64 UR4, c[0x0][0x358] ;  /* 0x00006b00ff0477ac */ /* 0x000e620008000a00 */
[----:B------:R-:W-:-:S06]  /*00f0*/  IMAD R9, R0, UR7, R7 ;  /* 0x0000000700097c24 */ /* 0x000fcc000f8e0207 */
[----:B------:R-:W2:Y:S08]  /*0100*/  LDC.64 R4, c[0x0][0x388] ;  /* 0x0000e200ff047b82 */ /* 0x000eb00000000a00 */
[----:B------:R-:W3:Y:S01]  /*0110*/  LDC.64 R6, c[0x0][0x390] ;  /* 0x0000e400ff067b82 */ /* 0x000ee20000000a00 */
[----:B0-----:R-:W-:-:S06]  /*0120*/  IMAD.WIDE R2, R9, 0x4, R2 ;  /* 0x0000000409027825 */ /* 0x001fcc00078e0202 */
[----:B-1----:R-:W4:Y:S01]  /*0130*/  LDG.E R2, desc[UR4][R2.64] ;  /* 0x0000000402027981 */ /* 0x002f22000c1e1900 */
[----:B--2---:R-:W-:-:S06]  /*0140*/  IMAD.WIDE R4, R9, 0x4, R4 ;  /* 0x0000000409047825 */ /* 0x004fcc00078e0204 */
[----:B------:R-:W4:Y:S01]  /*0150*/  LDG.E R5, desc[UR4][R4.64] ;  /* 0x0000000404057981 */ /* 0x000f22000c1e1900 */
[----:B---3--:R-:W-:-:S04]  /*0160*/  IMAD.WIDE R6, R9, 0x4, R6 ;  /* 0x0000000409067825 */ /* 0x008fc800078e0206 */
[----:B----4-:R-:W-:-:S05]  /*0170*/  FADD R9, R2, R5 ;  /* 0x0000000502097221 */ /* 0x010fca0000000000 */
[----:B------:R-:W-:Y:S01]  /*0180*/  STG.E desc[UR4][R6.64], R9 ;  /* 0x0000000906007986 */ /* 0x000fe2000c101904 */
[----:B------:R-:W-:Y:S05]  /*0190*/  EXIT ;  /* 0x000000000000794d */ /* 0x000fea0003800000 */
.L_x_0:
[----:B------:R-:W-:-:S00]  /*01a0*/  BRA `(.L_x_0) ;  /* 0xfffffffc00fc7947 */ /* 0x000fc0000383ffff */
[----:B------:R-:W-:-:S00]  /*01b0*/  NOP ;  /* 0x0000000000007918 */ /* 0x000fc00000000000 */
        /* <DEDUP_REMOVED lines=12> */
.L_x_1:


//--------------------- .nv.shared.reserved.0     --------------------------
	.section	.nv.shared.reserved.0,"aw",@nobits
	.weak		__nv_reservedSMEM_offset_0_alias
	.size		__nv_reservedSMEM_offset_0_alias, 0, 64
	.other		__nv_reservedSMEM_offset_0_alias,@"STO_CUDA_RESERVED_SHARED STV_DEFAULT"
__nv_reservedSMEM_offset_0_alias:
	.zero		0
	.zero		64


//--------------------- .nv.constant0._Z13matAdd_kernelPfS_S_ii --------------------------
	.section	.nv.constant0._Z13matAdd_kernelPfS_S_ii,"a",@progbits
	.sectionflags	@""
	.align	4
.nv.constant0._Z13matAdd_kernelPfS_S_ii:
	.zero		928


//--------------------- SYMBOLS --------------------------

	.type		.nv.reservedSmem.offset0,@object
	.size		.nv.reservedSmem.offset0,0x4
